	.headerflags	@"EF_CUDA_TEXMODE_UNIFIED EF_CUDA_64BIT_ADDRESS EF_CUDA_ACCELERATORS EF_CUDA_SM90 EF_CUDA_VIRTUAL_SM(EF_CUDA_SM90)"
	.elftype	@"ET_EXEC"


//--------------------- .nv.info                  --------------------------
	.section	.nv.info,"",@"SHT_CUDA_INFO"
	.align	4


	//----- nvinfo : EIATTR_REGCOUNT
	.align		4
        /*0000*/ 	.byte	0x04, 0x2f
        /*0002*/ 	.short	(.L_3 - .L_2)
	.align		4
.L_2:
        /*0004*/ 	.word	index@(triton_poi_fused__native_batch_norm_legit_no_training_mul_sigmoid_2)
        /*0008*/ 	.word	0x00000011


	//----- nvinfo : EIATTR_MIN_STACK_SIZE
	.align		4
.L_3:
        /*000c*/ 	.byte	0x04, 0x12
        /*000e*/ 	.short	(.L_5 - .L_4)
	.align		4
.L_4:
        /*0010*/ 	.word	index@(triton_poi_fused__native_batch_norm_legit_no_training_mul_sigmoid_2)
        /*0014*/ 	.word	0x00000000


	//----- nvinfo : EIATTR_FRAME_SIZE
	.align		4
.L_5:
        /*0018*/ 	.byte	0x04, 0x11
        /*001a*/ 	.short	(.L_7 - .L_6)
	.align		4
.L_6:
        /*001c*/ 	.word	index@(triton_poi_fused__native_batch_norm_legit_no_training_mul_sigmoid_2)
        /*0020*/ 	.word	0x00000000


	//----- nvinfo : EIATTR_MIN_STACK_SIZE
	.align		4
.L_7:
        /*0024*/ 	.byte	0x04, 0x12
        /*0026*/ 	.short	(.L_9 - .L_8)
	.align		4
.L_8:
        /*0028*/ 	.word	index@(triton_poi_fused__native_batch_norm_legit_no_training_mul_sigmoid_2)
        /*002c*/ 	.word	0x00000000
.L_9:


//--------------------- .nv.info.triton_poi_fused__native_batch_norm_legit_no_training_mul_sigmoid_2 --------------------------
	.section	.nv.info.triton_poi_fused__native_batch_norm_legit_no_training_mul_sigmoid_2,"",@"SHT_CUDA_INFO"
	.sectionflags	@""
	.align	4


	//----- nvinfo : EIATTR_CUDA_API_VERSION
	.align		4
        /*0000*/ 	.byte	0x04, 0x37
        /*0002*/ 	.short	(.L_11 - .L_10)
.L_10:
        /*0004*/ 	.word	0x0000007c


	//----- nvinfo : EIATTR_KPARAM_INFO
	.align		4
.L_11:
        /*0008*/ 	.byte	0x04, 0x17
        /*000a*/ 	.short	(.L_13 - .L_12)
.L_12:
        /*000c*/ 	.word	0x00000000
        /*0010*/ 	.short	0x0006
        /*0012*/ 	.short	0x0030
        /*0014*/ 	.byte	0x00, 0xf0, 0x11, 0x00


	//----- nvinfo : EIATTR_KPARAM_INFO
	.align		4
.L_13:
        /*0018*/ 	.byte	0x04, 0x17
        /*001a*/ 	.short	(.L_15 - .L_14)
.L_14:
        /*001c*/ 	.word	0x00000000
        /*0020*/ 	.short	0x0005
        /*0022*/ 	.short	0x0028
        /*0024*/ 	.byte	0x00, 0xf4, 0x21, 0x00


	//----- nvinfo : EIATTR_KPARAM_INFO
	.align		4
.L_15:
        /*0028*/ 	.byte	0x04, 0x17
        /*002a*/ 	.short	(.L_17 - .L_16)
.L_16:
        /*002c*/ 	.word	0x00000000
        /*0030*/ 	.short	0x0004
        /*0032*/ 	.short	0x0020
        /*0034*/ 	.byte	0x00, 0xf4, 0x21, 0x00


	//----- nvinfo : EIATTR_KPARAM_INFO
	.align		4
.L_17:
        /*0038*/ 	.byte	0x04, 0x17
        /*003a*/ 	.short	(.L_19 - .L_18)
.L_18:
        /*003c*/ 	.word	0x00000000
        /*0040*/ 	.short	0x0003
        /*0042*/ 	.short	0x0018
        /*0044*/ 	.byte	0x00, 0xf4, 0x21, 0x00


	//----- nvinfo : EIATTR_KPARAM_INFO
	.align		4
.L_19:
        /*0048*/ 	.byte	0x04, 0x17
        /*004a*/ 	.short	(.L_21 - .L_20)
.L_20:
        /*004c*/ 	.word	0x00000000
        /*0050*/ 	.short	0x0002
        /*0052*/ 	.short	0x0010
        /*0054*/ 	.byte	0x00, 0xf4, 0x21, 0x00


	//----- nvinfo : EIATTR_KPARAM_INFO
	.align		4
.L_21:
        /*0058*/ 	.byte	0x04, 0x17
        /*005a*/ 	.short	(.L_23 - .L_22)
.L_22:
        /*005c*/ 	.word	0x00000000
        /*0060*/ 	.short	0x0001
        /*0062*/ 	.short	0x0008
        /*0064*/ 	.byte	0x00, 0xf4, 0x21, 0x00


	//----- nvinfo : EIATTR_KPARAM_INFO
	.align		4
.L_23:
        /*0068*/ 	.byte	0x04, 0x17
        /*006a*/ 	.short	(.L_25 - .L_24)
.L_24:
        /*006c*/ 	.word	0x00000000
        /*0070*/ 	.short	0x0000
        /*0072*/ 	.short	0x0000
        /*0074*/ 	.byte	0x00, 0xf4, 0x21, 0x00


	//----- nvinfo : EIATTR_SPARSE_MMA_MASK
	.align		4
.L_25:
        /*0078*/ 	.byte	0x03, 0x50
        /*007a*/ 	.short	0x0000


	//----- nvinfo : EIATTR_MAXREG_COUNT
	.align		4
        /*007c*/ 	.byte	0x03, 0x1b
        /*007e*/ 	.short	0x00ff


	//----- nvinfo : EIATTR_EXIT_INSTR_OFFSETS
	.align		4
        /*0080*/ 	.byte	0x04, 0x1c
        /*0082*/ 	.short	(.L_27 - .L_26)


	//   ....[0]....
.L_26:
        /*0084*/ 	.word	0x00000530


	//----- nvinfo : EIATTR_REQNTID
	.align		4
.L_27:
        /*0088*/ 	.byte	0x04, 0x10
        /*008a*/ 	.short	(.L_29 - .L_28)
.L_28:
        /*008c*/ 	.word	0x00000100
        /*0090*/ 	.word	0x00000001
        /*0094*/ 	.word	0x00000001


	//----- nvinfo : EIATTR_CBANK_PARAM_SIZE
	.align		4
.L_29:
        /*0098*/ 	.byte	0x03, 0x19
        /*009a*/ 	.short	0x0034


	//----- nvinfo : EIATTR_PARAM_CBANK
	.align		4
        /*009c*/ 	.byte	0x04, 0x0a
        /*009e*/ 	.short	(.L_31 - .L_30)
	.align		4
.L_30:
        /*00a0*/ 	.word	index@(.nv.constant0.triton_poi_fused__native_batch_norm_legit_no_training_mul_sigmoid_2)
        /*00a4*/ 	.short	0x0210
        /*00a6*/ 	.short	0x0034


	//----- nvinfo : EIATTR_SW_WAR
	.align		4
.L_31:
        /*00a8*/ 	.byte	0x04, 0x36
        /*00aa*/ 	.short	(.L_33 - .L_32)
.L_32:
        /*00ac*/ 	.word	0x00000008
.L_33:


//--------------------- .nv.callgraph             --------------------------
	.section	.nv.callgraph,"",@"SHT_CUDA_CALLGRAPH"
	.align	4
	.sectionentsize	8
	.align		4
        /*0000*/ 	.word	0x00000000
	.align		4
        /*0004*/ 	.word	0xffffffff
	.align		4
        /*0008*/ 	.word	0x00000000
	.align		4
        /*000c*/ 	.word	0xfffffffe
	.align		4
        /*0010*/ 	.word	0x00000000
	.align		4
        /*0014*/ 	.word	0xfffffffd
	.align		4
        /*0018*/ 	.word	0x00000000
	.align		4
        /*001c*/ 	.word	0xfffffffc


//--------------------- .nv.constant4             --------------------------
	.section	.nv.constant4,"a",@progbits
	.align	8
	.align		8
.nv.constant4:
        /*0000*/ 	.dword	_$_str
	.align		8
        /*0008*/ 	.dword	_$_str_$_2


//--------------------- .text.triton_poi_fused__native_batch_norm_legit_no_training_mul_sigmoid_2 --------------------------
	.section	.text.triton_poi_fused__native_batch_norm_legit_no_training_mul_sigmoid_2,"ax",@progbits
	.align	128
        .global         triton_poi_fused__native_batch_norm_legit_no_training_mul_sigmoid_2
        .type           triton_poi_fused__native_batch_norm_legit_no_training_mul_sigmoid_2,@function
        .size           triton_poi_fused__native_batch_norm_legit_no_training_mul_sigmoid_2,(.L_x_1 - triton_poi_fused__native_batch_norm_legit_no_training_mul_sigmoid_2)
        .other          triton_poi_fused__native_batch_norm_legit_no_training_mul_sigmoid_2,@"STO_CUDA_ENTRY STV_DEFAULT"
triton_poi_fused__native_batch_norm_legit_no_training_mul_sigmoid_2:
.text.triton_poi_fused__native_batch_norm_legit_no_training_mul_sigmoid_2:
[----:B------:R-:W-:Y:S01]  /*0000*/  LDC R1, c[0x0][0x28] ;  /* 0x00000a00ff017b82 */ /* 0x000fe20000000800 */
[----:B------:R-:W1:Y:S07]  /*0010*/  S2R R0, SR_TID.X ;  /* 0x0000000000007919 */ /* 0x000e6e0000002100 */
[----:B------:R-:W2:Y:S01]  /*0020*/  LDC.64 R2, c[0x0][0x228] ;  /* 0x00008a00ff027b82 */ /* 0x000ea20000000a00 */
[----:B------:R-:W-:Y:S01]  /*0030*/  ULDC.64 UR4, c[0x0][0x208] ;  /* 0x0000820000047ab9 */ /* 0x000fe20000000a00 */
[----:B------:R-:W3:Y:S06]  /*0040*/  S2R R7, SR_CTAID.X ;  /* 0x0000000000077919 */ /* 0x000eec0000002500 */
[----:B------:R-:W4:Y:S08]  /*0050*/  LDC.64 R8, c[0x0][0x230] ;  /* 0x00008c00ff087b82 */ /* 0x000f300000000a00 */
[----:B------:R-:W5:Y:S01]  /*0060*/  LDC.64 R10, c[0x0][0x238] ;  /* 0x00008e00ff0a7b82 */ /* 0x000f620000000a00 */
[----:B-1----:R-:W-:-:S02]  /*0070*/  SHF.L.U32 R0, R0, 0x1, RZ ;  /* 0x0000000100007819 */ /* 0x002fc400000006ff */
[----:B---3--:R-:W-:Y:S02]  /*0080*/  SHF.R.S32.HI R5, RZ, 0x16, R7 ;  /* 0x00000016ff057819 */ /* 0x008fe40000011407 */
[----:B------:R-:W-:Y:S02]  /*0090*/  LOP3.LUT R0, R0, 0x1fe, RZ, 0xc0, !PT ;  /* 0x000001fe00007812 */ /* 0x000fe400078ec0ff */
[----:B------:R-:W-:Y:S02]  /*00a0*/  SGXT R5, R5, 0x1 ;  /* 0x000000010505781a */ /* 0x000fe40000000200 */
[----:B------:R-:W-:Y:S02]  /*00b0*/  LEA R0, R7, R0, 0x9 ;  /* 0x0000000007007211 */ /* 0x000fe400078e48ff */
[----:B------:R-:W1:Y:S02]  /*00c0*/  LDC.64 R6, c[0x0][0x220] ;  /* 0x00008800ff067b82 */ /* 0x000e640000000a00 */
[----:B------:R-:W-:-:S04]  /*00d0*/  LEA.HI R5, R5, R0, RZ, 0x5 ;  /* 0x0000000005057211 */ /* 0x000fc800078f28ff */
[----:B------:R-:W-:-:S04]  /*00e0*/  LOP3.LUT R5, R5, 0xffffffe0, RZ, 0xc0, !PT ;  /* 0xffffffe005057812 */ /* 0x000fc800078ec0ff */
[----:B------:R-:W-:Y:S02]  /*00f0*/  IADD3 R13, R0, -R5, RZ ;  /* 0x80000005000d7210 */ /* 0x000fe40007ffe0ff */
[----:B------:R-:W3:Y:S03]  /*0100*/  LDC.64 R4, c[0x0][0x218] ;  /* 0x00008600ff047b82 */ /* 0x000ee60000000a00 */
[----:B--2---:R-:W-:-:S06]  /*0110*/  IMAD.WIDE R2, R13, 0x4, R2 ;  /* 0x000000040d027825 */ /* 0x004fcc00078e0202 */
[----:B------:R-:W2:Y:S01]  /*0120*/  LDG.E.EL.64 R2, desc[UR4][R2.64] ;  /* 0x0000000402027981 */ /* 0x000ea2000c2e1b00 */
[----:B-1----:R-:W-:-:S04]  /*0130*/  IMAD.WIDE R6, R13, 0x4, R6 ;  /* 0x000000040d067825 */ /* 0x002fc800078e0206 */
[C---:B----4-:R-:W-:Y:S02]  /*0140*/  IMAD.WIDE R8, R13.reuse, 0x4, R8 ;  /* 0x000000040d087825 */ /* 0x050fe400078e0208 */
[----:B------:R-:W4:Y:S02]  /*0150*/  LDG.E.EL.64 R6, desc[UR4][R6.64] ;  /* 0x0000000406067981 */ /* 0x000f24000c2e1b00 */
[----:B-----5:R-:W-:Y:S02]  /*0160*/  IMAD.WIDE R10, R13, 0x4, R10 ;  /* 0x000000040d0a7825 */ /* 0x020fe400078e020a */
[----:B------:R-:W5:Y:S02]  /*0170*/  LDG.E.EL.64 R8, desc[UR4][R8.64] ;  /* 0x0000000408087981 */ /* 0x000f64000c2e1b00 */
[----:B---3--:R-:W-:Y:S02]  /*0180*/  IMAD.WIDE R4, R0, 0x4, R4 ;  /* 0x0000000400047825 */ /* 0x008fe400078e0204 */
[----:B------:R-:W5:Y:S04]  /*0190*/  LDG.E.EL.64 R10, desc[UR4][R10.64] ;  /* 0x000000040a0a7981 */ /* 0x000f68000c2e1b00 */
[----:B------:R-:W4:Y:S01]  /*01a0*/  LDG.E.64 R4, desc[UR4][R4.64] ;  /* 0x0000000404047981 */ /* 0x000f22000c1e1b00 */
[----:B--2---:R-:W-:Y:S01]  /*01b0*/  FADD R2, R2, 9.9999997473787516356e-06 ;  /* 0x3727c5ac02027421 */ /* 0x004fe20000000000 */
[----:B------:R-:W-:-:S03]  /*01c0*/  FADD R3, R3, 9.9999997473787516356e-06 ;  /* 0x3727c5ac03037421 */ /* 0x000fc60000000000 */
[----:B------:R-:W1:Y:S08]  /*01d0*/  MUFU.SQRT R12, R2 ;  /* 0x00000002000c7308 */ /* 0x000e700000002000 */
[----:B------:R-:W2:Y:S01]  /*01e0*/  MUFU.SQRT R13, R3 ;  /* 0x00000003000d7308 */ /* 0x000ea20000002000 */
[C---:B-1----:R-:W-:Y:S02]  /*01f0*/  FSETP.GT.AND P0, PT, R12.reuse, 8.50705917302346158658e+37, PT ;  /* 0x7e8000000c00780b */ /* 0x042fe40003f04000 */
[----:B------:R-:W-:-:S02]  /*0200*/  FSETP.GEU.AND P2, PT, R12, 1.175494350822287508e-38, PT ;  /* 0x008000000c00780b */ /* 0x000fc40003f4e000 */
[C---:B--2---:R-:W-:Y:S02]  /*0210*/  FSETP.GT.AND P1, PT, R13.reuse, 8.50705917302346158658e+37, PT ;  /* 0x7e8000000d00780b */ /* 0x044fe40003f24000 */
[----:B------:R-:W-:-:S07]  /*0220*/  FSETP.GEU.AND P3, PT, R13, 1.175494350822287508e-38, PT ;  /* 0x008000000d00780b */ /* 0x000fce0003f6e000 */
[----:B------:R-:W-:Y:S01]  /*0230*/  @P0 FMUL R12, R12, 0.25 ;  /* 0x3e8000000c0c0820 */ /* 0x000fe20000400000 */
[----:B------:R-:W-:-:S03]  /*0240*/  HFMA2.MMA R2, -RZ, RZ, 1.625, 0 ;  /* 0x3e800000ff027435 */ /* 0x000fc600000001ff */
[----:B------:R-:W-:Y:S01]  /*0250*/  @!P2 FMUL R12, R12, 16777216 ;  /* 0x4b8000000c0ca820 */ /* 0x000fe20000400000 */
[----:B------:R-:W-:-:S05]  /*0260*/  @P1 FMUL R13, R13, 0.25 ;  /* 0x3e8000000d0d1820 */ /* 0x000fca0000400000 */
[----:B------:R-:W1:Y:S01]  /*0270*/  MUFU.RCP R12, R12 ;  /* 0x0000000c000c7308 */ /* 0x000e620000001000 */
[----:B------:R-:W-:Y:S01]  /*0280*/  @!P3 FMUL R13, R13, 16777216 ;  /* 0x4b8000000d0db820 */ /* 0x000fe20000400000 */
[----:B------:R-:W-:-:S06]  /*0290*/  FSEL R3, R2, 1, P0 ;  /* 0x3f80000002037808 */ /* 0x000fcc0000000000 */
[----:B------:R-:W2:Y:S01]  /*02a0*/  MUFU.RCP R13, R13 ;  /* 0x0000000d000d7308 */ /* 0x000ea20000001000 */
[----:B------:R-:W-:Y:S01]  /*02b0*/  @!P2 FMUL R3, R3, 16777216 ;  /* 0x4b8000000303a820 */ /* 0x000fe20000400000 */
[----:B------:R-:W-:Y:S01]  /*02c0*/  FSEL R14, R2, 1, P1 ;  /* 0x3f800000020e7808 */ /* 0x000fe20000800000 */
[----:B----4-:R-:W-:Y:S02]  /*02d0*/  FADD R4, R4, -R6 ;  /* 0x8000000604047221 */ /* 0x010fe40000000000 */
[----:B-1----:R-:W-:Y:S02]  /*02e0*/  FMUL R3, R12, R3 ;  /* 0x000000030c037220 */ /* 0x002fe40000400000 */
[----:B------:R-:W-:Y:S01]  /*02f0*/  @!P3 FMUL R14, R14, 16777216 ;  /* 0x4b8000000e0eb820 */ /* 0x000fe20000400000 */
[----:B------:R-:W-:Y:S01]  /*0300*/  FADD R5, R5, -R7 ;  /* 0x8000000705057221 */ /* 0x000fe20000000000 */
[----:B------:R-:W-:Y:S02]  /*0310*/  FMUL R3, R4, R3 ;  /* 0x0000000304037220 */ /* 0x000fe40000400000 */
[----:B--2---:R-:W-:-:S02]  /*0320*/  FMUL R14, R13, R14 ;  /* 0x0000000e0d0e7220 */ /* 0x004fc40000400000 */
[----:B-----5:R-:W-:Y:S02]  /*0330*/  FFMA R8, R8, R3, R10 ;  /* 0x0000000308087223 */ /* 0x020fe4000000000a */
[----:B------:R-:W-:Y:S02]  /*0340*/  FMUL R14, R5, R14 ;  /* 0x0000000e050e7220 */ /* 0x000fe40000400000 */
[----:B------:R-:W-:Y:S02]  /*0350*/  FADD R3, RZ, -R8 ;  /* 0x80000008ff037221 */ /* 0x000fe40000000000 */
[----:B------:R-:W-:Y:S02]  /*0360*/  FFMA R9, R9, R14, R11 ;  /* 0x0000000e09097223 */ /* 0x000fe4000000000b */
[----:B------:R-:W-:Y:S02]  /*0370*/  FMUL R4, R3, 1.4426950216293334961 ;  /* 0x3fb8aa3b03047820 */ /* 0x000fe40000400000 */
[----:B------:R-:W-:-:S04]  /*0380*/  FADD R3, RZ, -R9 ;  /* 0x80000009ff037221 */ /* 0x000fc80000000000 */
[----:B------:R-:W-:Y:S01]  /*0390*/  FMUL R6, R3, 1.4426950216293334961 ;  /* 0x3fb8aa3b03067820 */ /* 0x000fe20000400000 */
[----:B------:R-:W-:-:S04]  /*03a0*/  FSETP.GEU.AND P0, PT, R4, -126, PT ;  /* 0xc2fc00000400780b */ /* 0x000fc80003f0e000 */
[----:B------:R-:W-:-:S09]  /*03b0*/  FSETP.GEU.AND P1, PT, R6, -126, PT ;  /* 0xc2fc00000600780b */ /* 0x000fd20003f2e000 */
[----:B------:R-:W-:-:S04]  /*03c0*/  @!P0 FMUL R4, R4, 0.5 ;  /* 0x3f00000004048820 */ /* 0x000fc80000400000 */
[----:B------:R-:W-:Y:S01]  /*03d0*/  @!P1 FMUL R6, R6, 0.5 ;  /* 0x3f00000006069820 */ /* 0x000fe20000400000 */
[----:B------:R-:W1:Y:S08]  /*03e0*/  MUFU.EX2 R3, R4 ;  /* 0x0000000400037308 */ /* 0x000e700000000800 */
[----:B------:R-:W2:Y:S01]  /*03f0*/  MUFU.EX2 R5, R6 ;  /* 0x0000000600057308 */ /* 0x000ea20000000800 */
[----:B-1----:R-:W-:-:S04]  /*0400*/  @!P0 FMUL R3, R3, R3 ;  /* 0x0000000303038220 */ /* 0x002fc80000400000 */
[----:B------:R-:W-:Y:S01]  /*0410*/  FADD R7, R3, 1 ;  /* 0x3f80000003077421 */ /* 0x000fe20000000000 */
[----:B--2---:R-:W-:-:S04]  /*0420*/  @!P1 FMUL R5, R5, R5 ;  /* 0x0000000505059220 */ /* 0x004fc80000400000 */
[----:B------:R-:W-:Y:S01]  /*0430*/  FADD R10, R5, 1 ;  /* 0x3f800000050a7421 */ /* 0x000fe20000000000 */
[----:B------:R-:W-:Y:S01]  /*0440*/  FSETP.GT.AND P0, PT, R7, 8.50705917302346158658e+37, PT ;  /* 0x7e8000000700780b */ /* 0x000fe20003f04000 */
[----:B------:R-:W1:Y:S03]  /*0450*/  LDC.64 R4, c[0x0][0x210] ;  /* 0x00008400ff047b82 */ /* 0x000e660000000a00 */
[----:B------:R-:W-:-:S09]  /*0460*/  FSETP.GT.AND P1, PT, R10, 8.50705917302346158658e+37, PT ;  /* 0x7e8000000a00780b */ /* 0x000fd20003f24000 */
[----:B------:R-:W-:-:S04]  /*0470*/  @P0 FMUL R7, R7, 0.25 ;  /* 0x3e80000007070820 */ /* 0x000fc80000400000 */
[----:B------:R-:W-:Y:S02]  /*0480*/  @P1 FMUL R10, R10, 0.25 ;  /* 0x3e8000000a0a1820 */ /* 0x000fe40000400000 */
[----:B------:R-:W2:Y:S08]  /*0490*/  MUFU.RCP R7, R7 ;  /* 0x0000000700077308 */ /* 0x000eb00000001000 */
[----:B------:R-:W3:Y:S01]  /*04a0*/  MUFU.RCP R10, R10 ;  /* 0x0000000a000a7308 */ /* 0x000ee20000001000 */
[----:B------:R-:W-:-:S02]  /*04b0*/  FSEL R6, R2, 1, P0 ;  /* 0x3f80000002067808 */ /* 0x000fc40000000000 */
[----:B------:R-:W-:-:S03]  /*04c0*/  FSEL R3, R2, 1, P1 ;  /* 0x3f80000002037808 */ /* 0x000fc60000800000 */
[----:B--2---:R-:W-:-:S04]  /*04d0*/  FMUL R11, R7, R6 ;  /* 0x00000006070b7220 */ /* 0x004fc80000400000 */
[----:B------:R-:W-:Y:S01]  /*04e0*/  FMUL R8, R8, R11 ;  /* 0x0000000b08087220 */ /* 0x000fe20000400000 */
[----:B---3--:R-:W-:Y:S01]  /*04f0*/  FMUL R6, R10, R3 ;  /* 0x000000030a067220 */ /* 0x008fe20000400000 */
[----:B-1----:R-:W-:-:S04]  /*0500*/  IMAD.WIDE R2, R0, 0x4, R4 ;  /* 0x0000000400027825 */ /* 0x002fc800078e0204 */
[----:B------:R-:W-:-:S05]  /*0510*/  FMUL R9, R9, R6 ;  /* 0x0000000609097220 */ /* 0x000fca0000400000 */
[----:B------:R-:W-:Y:S01]  /*0520*/  STG.E.64 desc[UR4][R2.64], R8 ;  /* 0x0000000802007986 */ /* 0x000fe2000c101b04 */
[----:B------:R-:W-:Y:S05]  /*0530*/  EXIT ;  /* 0x000000000000794d */ /* 0x000fea0003800000 */
.L_x_0:
[----:B------:R-:W-:-:S00]  /*0540*/  BRA `(.L_x_0) ;  /* 0xfffffffc00fc7947 */ /* 0x000fc0000383ffff */
[----:B------:R-:W-:-:S00]  /*0550*/  NOP ;  /* 0x0000000000007918 */ /* 0x000fc00000000000 */
        /* <DEDUP_REMOVED lines=10> */
.L_x_1:


//--------------------- .nv.global.init           --------------------------
	.section	.nv.global.init,"aw",@progbits
.nv.global.init:
	.type		_$_str,@object
	.size		_$_str,(_$_str_$_2 - _$_str)
_$_str:
        /*0000*/ 	.byte	0x5f, 0x5f, 0x43, 0x55, 0x44, 0x41, 0x5f, 0x46, 0x54, 0x5a, 0x00
	.type		_$_str_$_2,@object
	.size		_$_str_$_2,(.L_1 - _$_str_$_2)
_$_str_$_2:
        /*000b*/ 	.byte	0x5f, 0x5f, 0x43, 0x55, 0x44, 0x41, 0x5f, 0x50, 0x52, 0x45, 0x43, 0x5f, 0x53, 0x51, 0x52, 0x54
        /*001b*/ 	.byte	0x00
.L_1:


//--------------------- .nv.constant0.triton_poi_fused__native_batch_norm_legit_no_training_mul_sigmoid_2 --------------------------
	.section	.nv.constant0.triton_poi_fused__native_batch_norm_legit_no_training_mul_sigmoid_2,"a",@progbits
	.sectionflags	@""
	.align	4
.nv.constant0.triton_poi_fused__native_batch_norm_legit_no_training_mul_sigmoid_2:
	.zero		580
